	.headerflags	@"EF_CUDA_TEXMODE_UNIFIED EF_CUDA_64BIT_ADDRESS EF_CUDA_ACCELERATORS EF_CUDA_SM90 EF_CUDA_VIRTUAL_SM(EF_CUDA_SM90)"
	.elftype	@"ET_EXEC"


//--------------------- .nv.info                  --------------------------
	.section	.nv.info,"",@"SHT_CUDA_INFO"
	.align	4


	//----- nvinfo : EIATTR_REGCOUNT
	.align		4
        /*0000*/ 	.byte	0x04, 0x2f
        /*0002*/ 	.short	(.L_3 - .L_2)
	.align		4
.L_2:
        /*0004*/ 	.word	index@(triton_poi_fused__native_batch_norm_legit_no_training__prelu_kernel_convolution_1)
        /*0008*/ 	.word	0x00000016


	//----- nvinfo : EIATTR_MIN_STACK_SIZE
	.align		4
.L_3:
        /*000c*/ 	.byte	0x04, 0x12
        /*000e*/ 	.short	(.L_5 - .L_4)
	.align		4
.L_4:
        /*0010*/ 	.word	index@(triton_poi_fused__native_batch_norm_legit_no_training__prelu_kernel_convolution_1)
        /*0014*/ 	.word	0x00000000


	//----- nvinfo : EIATTR_FRAME_SIZE
	.align		4
.L_5:
        /*0018*/ 	.byte	0x04, 0x11
        /*001a*/ 	.short	(.L_7 - .L_6)
	.align		4
.L_6:
        /*001c*/ 	.word	index@(triton_poi_fused__native_batch_norm_legit_no_training__prelu_kernel_convolution_1)
        /*0020*/ 	.word	0x00000000


	//----- nvinfo : EIATTR_MIN_STACK_SIZE
	.align		4
.L_7:
        /*0024*/ 	.byte	0x04, 0x12
        /*0026*/ 	.short	(.L_9 - .L_8)
	.align		4
.L_8:
        /*0028*/ 	.word	index@(triton_poi_fused__native_batch_norm_legit_no_training__prelu_kernel_convolution_1)
        /*002c*/ 	.word	0x00000000
.L_9:


//--------------------- .nv.info.triton_poi_fused__native_batch_norm_legit_no_training__prelu_kernel_convolution_1 --------------------------
	.section	.nv.info.triton_poi_fused__native_batch_norm_legit_no_training__prelu_kernel_convolution_1,"",@"SHT_CUDA_INFO"
	.sectionflags	@""
	.align	4


	//----- nvinfo : EIATTR_CUDA_API_VERSION
	.align		4
        /*0000*/ 	.byte	0x04, 0x37
        /*0002*/ 	.short	(.L_11 - .L_10)
.L_10:
        /*0004*/ 	.word	0x0000007c


	//----- nvinfo : EIATTR_KPARAM_INFO
	.align		4
.L_11:
        /*0008*/ 	.byte	0x04, 0x17
        /*000a*/ 	.short	(.L_13 - .L_12)
.L_12:
        /*000c*/ 	.word	0x00000000
        /*0010*/ 	.short	0x0008
        /*0012*/ 	.short	0x0040
        /*0014*/ 	.byte	0x00, 0xf0, 0x11, 0x00


	//----- nvinfo : EIATTR_KPARAM_INFO
	.align		4
.L_13:
        /*0018*/ 	.byte	0x04, 0x17
        /*001a*/ 	.short	(.L_15 - .L_14)
.L_14:
        /*001c*/ 	.word	0x00000000
        /*0020*/ 	.short	0x0007
        /*0022*/ 	.short	0x0038
        /*0024*/ 	.byte	0x00, 0xf4, 0x21, 0x00


	//----- nvinfo : EIATTR_KPARAM_INFO
	.align		4
.L_15:
        /*0028*/ 	.byte	0x04, 0x17
        /*002a*/ 	.short	(.L_17 - .L_16)
.L_16:
        /*002c*/ 	.word	0x00000000
        /*0030*/ 	.short	0x0006
        /*0032*/ 	.short	0x0030
        /*0034*/ 	.byte	0x00, 0xf4, 0x21, 0x00


	//----- nvinfo : EIATTR_KPARAM_INFO
	.align		4
.L_17:
        /*0038*/ 	.byte	0x04, 0x17
        /*003a*/ 	.short	(.L_19 - .L_18)
.L_18:
        /*003c*/ 	.word	0x00000000
        /*0040*/ 	.short	0x0005
        /*0042*/ 	.short	0x0028
        /*0044*/ 	.byte	0x00, 0xf4, 0x21, 0x00


	//----- nvinfo : EIATTR_KPARAM_INFO
	.align		4
.L_19:
        /*0048*/ 	.byte	0x04, 0x17
        /*004a*/ 	.short	(.L_21 - .L_20)
.L_20:
        /*004c*/ 	.word	0x00000000
        /*0050*/ 	.short	0x0004
        /*0052*/ 	.short	0x0020
        /*0054*/ 	.byte	0x00, 0xf4, 0x21, 0x00


	//----- nvinfo : EIATTR_KPARAM_INFO
	.align		4
.L_21:
        /*0058*/ 	.byte	0x04, 0x17
        /*005a*/ 	.short	(.L_23 - .L_22)
.L_22:
        /*005c*/ 	.word	0x00000000
        /*0060*/ 	.short	0x0003
        /*0062*/ 	.short	0x0018
        /*0064*/ 	.byte	0x00, 0xf4, 0x21, 0x00


	//----- nvinfo : EIATTR_KPARAM_INFO
	.align		4
.L_23:
        /*0068*/ 	.byte	0x04, 0x17
        /*006a*/ 	.short	(.L_25 - .L_24)
.L_24:
        /*006c*/ 	.word	0x00000000
        /*0070*/ 	.short	0x0002
        /*0072*/ 	.short	0x0010
        /*0074*/ 	.byte	0x00, 0xf4, 0x21, 0x00


	//----- nvinfo : EIATTR_KPARAM_INFO
	.align		4
.L_25:
        /*0078*/ 	.byte	0x04, 0x17
        /*007a*/ 	.short	(.L_27 - .L_26)
.L_26:
        /*007c*/ 	.word	0x00000000
        /*0080*/ 	.short	0x0001
        /*0082*/ 	.short	0x0008
        /*0084*/ 	.byte	0x00, 0xf4, 0x21, 0x00


	//----- nvinfo : EIATTR_KPARAM_INFO
	.align		4
.L_27:
        /*0088*/ 	.byte	0x04, 0x17
        /*008a*/ 	.short	(.L_29 - .L_28)
.L_28:
        /*008c*/ 	.word	0x00000000
        /*0090*/ 	.short	0x0000
        /*0092*/ 	.short	0x0000
        /*0094*/ 	.byte	0x00, 0xf4, 0x21, 0x00


	//----- nvinfo : EIATTR_SPARSE_MMA_MASK
	.align		4
.L_29:
        /*0098*/ 	.byte	0x03, 0x50
        /*009a*/ 	.short	0x0000


	//----- nvinfo : EIATTR_MAXREG_COUNT
	.align		4
        /*009c*/ 	.byte	0x03, 0x1b
        /*009e*/ 	.short	0x00ff


	//----- nvinfo : EIATTR_EXIT_INSTR_OFFSETS
	.align		4
        /*00a0*/ 	.byte	0x04, 0x1c
        /*00a2*/ 	.short	(.L_31 - .L_30)


	//   ....[0]....
.L_30:
        /*00a4*/ 	.word	0x000003a0


	//   ....[1]....
        /*00a8*/ 	.word	0x000003c0


	//----- nvinfo : EIATTR_REQNTID
	.align		4
.L_31:
        /*00ac*/ 	.byte	0x04, 0x10
        /*00ae*/ 	.short	(.L_33 - .L_32)
.L_32:
        /*00b0*/ 	.word	0x00000080
        /*00b4*/ 	.word	0x00000001
        /*00b8*/ 	.word	0x00000001


	//----- nvinfo : EIATTR_CBANK_PARAM_SIZE
	.align		4
.L_33:
        /*00bc*/ 	.byte	0x03, 0x19
        /*00be*/ 	.short	0x0044


	//----- nvinfo : EIATTR_PARAM_CBANK
	.align		4
        /*00c0*/ 	.byte	0x04, 0x0a
        /*00c2*/ 	.short	(.L_35 - .L_34)
	.align		4
.L_34:
        /*00c4*/ 	.word	index@(.nv.constant0.triton_poi_fused__native_batch_norm_legit_no_training__prelu_kernel_convolution_1)
        /*00c8*/ 	.short	0x0210
        /*00ca*/ 	.short	0x0044


	//----- nvinfo : EIATTR_SW_WAR
	.align		4
.L_35:
        /*00cc*/ 	.byte	0x04, 0x36
        /*00ce*/ 	.short	(.L_37 - .L_36)
.L_36:
        /*00d0*/ 	.word	0x00000008
.L_37:


//--------------------- .nv.callgraph             --------------------------
	.section	.nv.callgraph,"",@"SHT_CUDA_CALLGRAPH"
	.align	4
	.sectionentsize	8
	.align		4
        /*0000*/ 	.word	0x00000000
	.align		4
        /*0004*/ 	.word	0xffffffff
	.align		4
        /*0008*/ 	.word	0x00000000
	.align		4
        /*000c*/ 	.word	0xfffffffe
	.align		4
        /*0010*/ 	.word	0x00000000
	.align		4
        /*0014*/ 	.word	0xfffffffd
	.align		4
        /*0018*/ 	.word	0x00000000
	.align		4
        /*001c*/ 	.word	0xfffffffc


//--------------------- .nv.constant4             --------------------------
	.section	.nv.constant4,"a",@progbits
	.align	8
	.align		8
.nv.constant4:
        /*0000*/ 	.dword	_$_str
	.align		8
        /*0008*/ 	.dword	_$_str_$_2


//--------------------- .text.triton_poi_fused__native_batch_norm_legit_no_training__prelu_kernel_convolution_1 --------------------------
	.section	.text.triton_poi_fused__native_batch_norm_legit_no_training__prelu_kernel_convolution_1,"ax",@progbits
	.align	128
        .global         triton_poi_fused__native_batch_norm_legit_no_training__prelu_kernel_convolution_1
        .type           triton_poi_fused__native_batch_norm_legit_no_training__prelu_kernel_convolution_1,@function
        .size           triton_poi_fused__native_batch_norm_legit_no_training__prelu_kernel_convolution_1,(.L_x_1 - triton_poi_fused__native_batch_norm_legit_no_training__prelu_kernel_convolution_1)
        .other          triton_poi_fused__native_batch_norm_legit_no_training__prelu_kernel_convolution_1,@"STO_CUDA_ENTRY STV_DEFAULT"
triton_poi_fused__native_batch_norm_legit_no_training__prelu_kernel_convolution_1:
.text.triton_poi_fused__native_batch_norm_legit_no_training__prelu_kernel_convolution_1:
[----:B------:R-:W0:Y:S01]  /*0000*/  LDC R1, c[0x0][0x28] ;  /* 0x00000a00ff017b82 */ /* 0x000e220000000800 */
[----:B------:R-:W1:Y:S07]  /*0010*/  S2R R2, SR_TID.X ;  /* 0x0000000000027919 */ /* 0x000e6e0000002100 */
[----:B------:R-:W2:Y:S01]  /*0020*/  LDC.64 R12, c[0x0][0x230] ;  /* 0x00008c00ff0c7b82 */ /* 0x000ea20000000a00 */
[----:B------:R-:W-:Y:S01]  /*0030*/  ULDC.64 UR4, c[0x0][0x208] ;  /* 0x0000820000047ab9 */ /* 0x000fe20000000a00 */
[----:B------:R-:W3:Y:S06]  /*0040*/  S2R R3, SR_CTAID.X ;  /* 0x0000000000037919 */ /* 0x000eec0000002500 */
[----:B------:R-:W4:Y:S08]  /*0050*/  LDC.64 R10, c[0x0][0x220] ;  /* 0x00008800ff0a7b82 */ /* 0x000f300000000a00 */
[----:B------:R-:W5:Y:S08]  /*0060*/  LDC.64 R4, c[0x0][0x210] ;  /* 0x00008400ff047b82 */ /* 0x000f700000000a00 */
[----:B------:R-:W4:Y:S01]  /*0070*/  LDC.64 R14, c[0x0][0x228] ;  /* 0x00008a00ff0e7b82 */ /* 0x000f220000000a00 */
[----:B-1----:R-:W-:-:S07]  /*0080*/  LOP3.LUT R2, R2, 0x7f, RZ, 0xc0, !PT ;  /* 0x0000007f02027812 */ /* 0x002fce00078ec0ff */
[----:B------:R-:W1:Y:S01]  /*0090*/  LDC.64 R16, c[0x0][0x238] ;  /* 0x00008e00ff107b82 */ /* 0x000e620000000a00 */
[----:B---3--:R-:W-:Y:S02]  /*00a0*/  SHF.R.S32.HI R0, RZ, 0x18, R3 ;  /* 0x00000018ff007819 */ /* 0x008fe40000011403 */
[----:B------:R-:W-:Y:S02]  /*00b0*/  LEA R2, R3, R2, 0x7 ;  /* 0x0000000203027211 */ /* 0x000fe400078e38ff */
[----:B------:R-:W-:-:S03]  /*00c0*/  SGXT R3, R0, 0x1 ;  /* 0x000000010003781a */ /* 0x000fc60000000200 */
[----:B------:R-:W3:Y:S01]  /*00d0*/  LDC.64 R6, c[0x0][0x240] ;  /* 0x00009000ff067b82 */ /* 0x000ee20000000a00 */
[----:B------:R-:W-:Y:S02]  /*00e0*/  ISETP.GE.AND P0, PT, R2, 0x400, PT ;  /* 0x000004000200780c */ /* 0x000fe40003f06270 */
[----:B------:R-:W-:-:S04]  /*00f0*/  LEA.HI R3, R3, R2, RZ, 0x6 ;  /* 0x0000000203037211 */ /* 0x000fc800078f30ff */
[----:B------:R-:W-:-:S04]  /*0100*/  SHF.R.S32.HI R3, RZ, 0x6, R3 ;  /* 0x00000006ff037819 */ /* 0x000fc80000011403 */
[----:B------:R-:W-:-:S04]  /*0110*/  LEA.HI R0, R3, R3, RZ, 0x2 ;  /* 0x0000000303007211 */ /* 0x000fc800078f10ff */
[----:B------:R-:W-:-:S04]  /*0120*/  LOP3.LUT R0, R0, 0xfffffffc, RZ, 0xc0, !PT ;  /* 0xfffffffc00007812 */ /* 0x000fc800078ec0ff */
[----:B------:R-:W-:Y:S01]  /*0130*/  IADD3 R19, R3, -R0, RZ ;  /* 0x8000000003137210 */ /* 0x000fe20007ffe0ff */
[----:B------:R-:W-:-:S04]  /*0140*/  HFMA2.MMA R0, -RZ, RZ, 0, 0 ;  /* 0x00000000ff007435 */ /* 0x000fc800000001ff */
[----:B--2---:R-:W-:-:S06]  /*0150*/  IMAD.WIDE R12, R19, 0x4, R12 ;  /* 0x00000004130c7825 */ /* 0x004fcc00078e020c */
[----:B------:R2:W3:Y:S01]  /*0160*/  @!P0 LDG.E.EL R0, desc[UR4][R12.64] ;  /* 0x000000040c008981 */ /* 0x0004e2000c2e1900 */
[----:B------:R-:W-:Y:S02]  /*0170*/  CS2R R8, SRZ ;  /* 0x0000000000087805 */ /* 0x000fe4000001ff00 */
[----:B------:R-:W-:Y:S01]  /*0180*/  MOV R3, RZ ;  /* 0x000000ff00037202 */ /* 0x000fe20000000f00 */
[----:B----4-:R-:W-:-:S04]  /*0190*/  IMAD.WIDE R10, R19, 0x4, R10 ;  /* 0x00000004130a7825 */ /* 0x010fc800078e020a */
[----:B-----5:R-:W-:Y:S01]  /*01a0*/  IMAD.WIDE R4, R2, 0x4, R4 ;  /* 0x0000000402047825 */ /* 0x020fe200078e0204 */
[----:B------:R4:W5:Y:S03]  /*01b0*/  @!P0 LDG.E.EL R8, desc[UR4][R10.64] ;  /* 0x000000040a088981 */ /* 0x000966000c2e1900 */
[C---:B0-2---:R-:W-:Y:S01]  /*01c0*/  IMAD.WIDE R12, R19.reuse, 0x4, R14 ;  /* 0x00000004130c7825 */ /* 0x045fe200078e020e */
[----:B------:R-:W5:Y:S03]  /*01d0*/  @!P0 LDG.E R3, desc[UR4][R4.64] ;  /* 0x0000000404038981 */ /* 0x000f66000c1e1900 */
[C---:B-1----:R-:W-:Y:S01]  /*01e0*/  IMAD.WIDE R14, R19.reuse, 0x4, R16 ;  /* 0x00000004130e7825 */ /* 0x042fe200078e0210 */
[----:B------:R-:W2:Y:S01]  /*01f0*/  @!P0 LDG.E.EL R9, desc[UR4][R12.64] ;  /* 0x000000040c098981 */ /* 0x000ea2000c2e1900 */
[----:B------:R-:W0:Y:S02]  /*0200*/  LDC.64 R16, c[0x0][0x248] ;  /* 0x00009200ff107b82 */ /* 0x000e240000000a00 */
[----:B---3--:R-:W-:Y:S01]  /*0210*/  IMAD.WIDE R6, R19, 0x4, R6 ;  /* 0x0000000413067825 */ /* 0x008fe200078e0206 */
[----:B------:R-:W-:-:S06]  /*0220*/  CS2R R18, SRZ ;  /* 0x0000000000127805 */ /* 0x000fcc000001ff00 */
[----:B------:R-:W3:Y:S04]  /*0230*/  @!P0 LDG.E.EL R18, desc[UR4][R14.64] ;  /* 0x000000040e128981 */ /* 0x000ee8000c2e1900 */
[----:B------:R1:W3:Y:S01]  /*0240*/  @!P0 LDG.E.EL R19, desc[UR4][R6.64] ;  /* 0x0000000406138981 */ /* 0x0002e2000c2e1900 */
[----:B----4-:R-:W-:Y:S01]  /*0250*/  HFMA2.MMA R11, -RZ, RZ, 1.625, 0 ;  /* 0x3e800000ff0b7435 */ /* 0x010fe200000001ff */
[----:B-1----:R-:W1:Y:S02]  /*0260*/  LDC.64 R6, c[0x0][0x218] ;  /* 0x00008600ff067b82 */ /* 0x002e640000000a00 */
[----:B0-----:R-:W4:Y:S01]  /*0270*/  LDG.E R16, desc[UR4][R16.64] ;  /* 0x0000000410107981 */ /* 0x001f22000c1e1900 */
[----:B------:R-:W-:-:S04]  /*0280*/  FADD R0, R0, 9.9999997473787516356e-06 ;  /* 0x3727c5ac00007421 */ /* 0x000fc80000000000 */
[----:B------:R-:W0:Y:S02]  /*0290*/  MUFU.SQRT R10, R0 ;  /* 0x00000000000a7308 */ /* 0x000e240000002000 */
[C---:B0-----:R-:W-:Y:S02]  /*02a0*/  FSETP.GT.AND P1, PT, R10.reuse, 8.50705917302346158658e+37, PT ;  /* 0x7e8000000a00780b */ /* 0x041fe40003f24000 */
[----:B------:R-:W-:-:S11]  /*02b0*/  FSETP.GEU.AND P2, PT, R10, 1.175494350822287508e-38, PT ;  /* 0x008000000a00780b */ /* 0x000fd60003f4e000 */
[----:B------:R-:W-:-:S04]  /*02c0*/  @P1 FMUL R10, R10, 0.25 ;  /* 0x3e8000000a0a1820 */ /* 0x000fc80000400000 */
[----:B------:R-:W-:-:S06]  /*02d0*/  @!P2 FMUL R10, R10, 16777216 ;  /* 0x4b8000000a0aa820 */ /* 0x000fcc0000400000 */
[----:B------:R-:W0:Y:S01]  /*02e0*/  MUFU.RCP R10, R10 ;  /* 0x0000000a000a7308 */ /* 0x000e220000001000 */
[----:B------:R-:W-:Y:S01]  /*02f0*/  FSEL R11, R11, 1, P1 ;  /* 0x3f8000000b0b7808 */ /* 0x000fe20000800000 */
[----:B-----5:R-:W-:-:S04]  /*0300*/  FADD R12, R8, R3 ;  /* 0x00000003080c7221 */ /* 0x020fc80000000000 */
[----:B------:R-:W-:Y:S01]  /*0310*/  @!P2 FMUL R11, R11, 16777216 ;  /* 0x4b8000000b0ba820 */ /* 0x000fe20000400000 */
[----:B--2---:R-:W-:-:S03]  /*0320*/  FADD R9, R12, -R9 ;  /* 0x800000090c097221 */ /* 0x004fc60000000000 */
[----:B0-----:R-:W-:-:S04]  /*0330*/  FMUL R8, R10, R11 ;  /* 0x0000000b0a087220 */ /* 0x001fc80000400000 */
[----:B------:R-:W-:-:S04]  /*0340*/  FMUL R8, R9, R8 ;  /* 0x0000000809087220 */ /* 0x000fc80000400000 */
[----:B---3--:R-:W-:-:S05]  /*0350*/  FFMA R19, R8, R18, R19 ;  /* 0x0000001208137223 */ /* 0x008fca0000000013 */
[----:B------:R-:W-:Y:S01]  /*0360*/  FSETP.GT.AND P1, PT, R19, RZ, PT ;  /* 0x000000ff1300720b */ /* 0x000fe20003f24000 */
[----:B------:R0:W-:Y:S01]  /*0370*/  @!P0 STG.E desc[UR4][R4.64], R12 ;  /* 0x0000000c04008986 */ /* 0x0001e2000c101904 */
[----:B-1----:R-:W-:-:S11]  /*0380*/  IMAD.WIDE R2, R2, 0x4, R6 ;  /* 0x0000000402027825 */ /* 0x002fd600078e0206 */
[----:B----4-:R-:W-:Y:S01]  /*0390*/  @!P1 FMUL R19, R16, R19 ;  /* 0x0000001310139220 */ /* 0x010fe20000400000 */
[----:B0-----:R-:W-:Y:S06]  /*03a0*/  @P0 EXIT ;  /* 0x000000000000094d */ /* 0x001fec0003800000 */
[----:B------:R-:W-:Y:S01]  /*03b0*/  STG.E desc[UR4][R2.64], R19 ;  /* 0x0000001302007986 */ /* 0x000fe2000c101904 */
[----:B------:R-:W-:Y:S05]  /*03c0*/  EXIT ;  /* 0x000000000000794d */ /* 0x000fea0003800000 */
.L_x_0:
[----:B------:R-:W-:-:S00]  /*03d0*/  BRA `(.L_x_0) ;  /* 0xfffffffc00fc7947 */ /* 0x000fc0000383ffff */
[----:B------:R-:W-:-:S00]  /*03e0*/  NOP ;  /* 0x0000000000007918 */ /* 0x000fc00000000000 */
        /* <DEDUP_REMOVED lines=9> */
.L_x_1:


//--------------------- .nv.global.init           --------------------------
	.section	.nv.global.init,"aw",@progbits
.nv.global.init:
	.type		_$_str,@object
	.size		_$_str,(_$_str_$_2 - _$_str)
_$_str:
        /*0000*/ 	.byte	0x5f, 0x5f, 0x43, 0x55, 0x44, 0x41, 0x5f, 0x46, 0x54, 0x5a, 0x00
	.type		_$_str_$_2,@object
	.size		_$_str_$_2,(.L_1 - _$_str_$_2)
_$_str_$_2:
        /*000b*/ 	.byte	0x5f, 0x5f, 0x43, 0x55, 0x44, 0x41, 0x5f, 0x50, 0x52, 0x45, 0x43, 0x5f, 0x53, 0x51, 0x52, 0x54
        /*001b*/ 	.byte	0x00
.L_1:


//--------------------- .nv.constant0.triton_poi_fused__native_batch_norm_legit_no_training__prelu_kernel_convolution_1 --------------------------
	.section	.nv.constant0.triton_poi_fused__native_batch_norm_legit_no_training__prelu_kernel_convolution_1,"a",@progbits
	.sectionflags	@""
	.align	4
.nv.constant0.triton_poi_fused__native_batch_norm_legit_no_training__prelu_kernel_convolution_1:
	.zero		596
